	.headerflags	@"EF_CUDA_TEXMODE_UNIFIED EF_CUDA_64BIT_ADDRESS EF_CUDA_SM86 EF_CUDA_VIRTUAL_SM(EF_CUDA_SM86)"
	.elftype	@"ET_EXEC"


//--------------------- .nv.info                  --------------------------
	.section	.nv.info,"",@"SHT_CUDA_INFO"
	.align	4


	//----- nvinfo : EIATTR_REGCOUNT
	.align		4
        /*0000*/ 	.byte	0x04, 0x2f
        /*0002*/ 	.short	(.L_1 - .L_0)
	.align		4
.L_0:
        /*0004*/ 	.word	index@(triton_)
        /*0008*/ 	.word	0x00000011


	//----- nvinfo : EIATTR_MIN_STACK_SIZE
	.align		4
.L_1:
        /*000c*/ 	.byte	0x04, 0x12
        /*000e*/ 	.short	(.L_3 - .L_2)
	.align		4
.L_2:
        /*0010*/ 	.word	index@(triton_)
        /*0014*/ 	.word	0x00000000


	//----- nvinfo : EIATTR_FRAME_SIZE
	.align		4
.L_3:
        /*0018*/ 	.byte	0x04, 0x11
        /*001a*/ 	.short	(.L_5 - .L_4)
	.align		4
.L_4:
        /*001c*/ 	.word	index@(triton_)
        /*0020*/ 	.word	0x00000000


	//----- nvinfo : EIATTR_MIN_STACK_SIZE
	.align		4
.L_5:
        /*0024*/ 	.byte	0x04, 0x12
        /*0026*/ 	.short	(.L_7 - .L_6)
	.align		4
.L_6:
        /*0028*/ 	.word	index@(triton_)
        /*002c*/ 	.word	0x00000000
.L_7:


//--------------------- .nv.info.triton_          --------------------------
	.section	.nv.info.triton_,"",@"SHT_CUDA_INFO"
	.sectionflags	@""
	.align	4


	//----- nvinfo : EIATTR_CUDA_API_VERSION
	.align		4
        /*0000*/ 	.byte	0x04, 0x37
        /*0002*/ 	.short	(.L_9 - .L_8)
.L_8:
        /*0004*/ 	.word	0x0000007c


	//----- nvinfo : EIATTR_SW2861232_WAR
	.align		4
.L_9:
        /*0008*/ 	.byte	0x01, 0x35
	.zero		2


	//----- nvinfo : EIATTR_PARAM_CBANK
	.align		4
        /*000c*/ 	.byte	0x04, 0x0a
        /*000e*/ 	.short	(.L_11 - .L_10)
	.align		4
.L_10:
        /*0010*/ 	.word	index@(.nv.constant0.triton_)
        /*0014*/ 	.short	0x0160
        /*0016*/ 	.short	0x0020


	//----- nvinfo : EIATTR_CBANK_PARAM_SIZE
	.align		4
.L_11:
        /*0018*/ 	.byte	0x03, 0x19
        /*001a*/ 	.short	0x0020


	//----- nvinfo : EIATTR_KPARAM_INFO
	.align		4
        /*001c*/ 	.byte	0x04, 0x17
        /*001e*/ 	.short	(.L_13 - .L_12)
.L_12:
        /*0020*/ 	.word	0x00000000
        /*0024*/ 	.short	0x0003
        /*0026*/ 	.short	0x0018
        /*0028*/ 	.byte	0x00, 0xf4, 0x21, 0x00


	//----- nvinfo : EIATTR_KPARAM_INFO
	.align		4
.L_13:
        /*002c*/ 	.byte	0x04, 0x17
        /*002e*/ 	.short	(.L_15 - .L_14)
.L_14:
        /*0030*/ 	.word	0x00000000
        /*0034*/ 	.short	0x0002
        /*0036*/ 	.short	0x0010
        /*0038*/ 	.byte	0x00, 0xf0, 0x11, 0x00


	//----- nvinfo : EIATTR_KPARAM_INFO
	.align		4
.L_15:
        /*003c*/ 	.byte	0x04, 0x17
        /*003e*/ 	.short	(.L_17 - .L_16)
.L_16:
        /*0040*/ 	.word	0x00000000
        /*0044*/ 	.short	0x0001
        /*0046*/ 	.short	0x0008
        /*0048*/ 	.byte	0x00, 0xf4, 0x21, 0x00


	//----- nvinfo : EIATTR_KPARAM_INFO
	.align		4
.L_17:
        /*004c*/ 	.byte	0x04, 0x17
        /*004e*/ 	.short	(.L_19 - .L_18)
.L_18:
        /*0050*/ 	.word	0x00000000
        /*0054*/ 	.short	0x0000
        /*0056*/ 	.short	0x0000
        /*0058*/ 	.byte	0x00, 0xf4, 0x21, 0x00


	//----- nvinfo : EIATTR_MAXREG_COUNT
	.align		4
.L_19:
        /*005c*/ 	.byte	0x03, 0x1b
        /*005e*/ 	.short	0x00ff


	//----- nvinfo : EIATTR_EXIT_INSTR_OFFSETS
	.align		4
        /*0060*/ 	.byte	0x04, 0x1c
        /*0062*/ 	.short	(.L_21 - .L_20)


	//   ....[0]....
.L_20:
        /*0064*/ 	.word	0x000005a0


	//   ....[1]....
        /*0068*/ 	.word	0x000005c0


	//----- nvinfo : EIATTR_REQNTID
	.align		4
.L_21:
        /*006c*/ 	.byte	0x04, 0x10
        /*006e*/ 	.short	(.L_23 - .L_22)
.L_22:
        /*0070*/ 	.word	0x00000080
        /*0074*/ 	.word	0x00000001
        /*0078*/ 	.word	0x00000001
.L_23:


//--------------------- .nv.callgraph             --------------------------
	.section	.nv.callgraph,"",@"SHT_CUDA_CALLGRAPH"
	.align	4
	.sectionentsize	8
	.align		4
        /*0000*/ 	.word	0x00000000
	.align		4
        /*0004*/ 	.word	0xffffffff
	.align		4
        /*0008*/ 	.word	0x00000000
	.align		4
        /*000c*/ 	.word	0xfffffffe
	.align		4
        /*0010*/ 	.word	0x00000000
	.align		4
        /*0014*/ 	.word	0xfffffffd
	.align		4
        /*0018*/ 	.word	0x00000000
	.align		4
        /*001c*/ 	.word	0xfffffffc


//--------------------- .nv.rel.action            --------------------------
	.section	.nv.rel.action,"",@"SHT_CUDA_RELOCINFO"
	.align	8
	.sectionentsize	8
        /*0000*/ 	.byte	0x73, 0x00, 0x00, 0x00, 0x00, 0x00, 0x00, 0x00, 0x00, 0x00, 0x00, 0x11, 0x25, 0x00, 0x05, 0x36


//--------------------- .nv.constant0.triton_     --------------------------
	.section	.nv.constant0.triton_,"a",@progbits
	.sectionflags	@""
	.align	4
.nv.constant0.triton_:
	.zero		384


//--------------------- .text.triton_             --------------------------
	.section	.text.triton_,"ax",@progbits
	.sectioninfo	@"SHI_REGISTERS=17"
	.align	128
        .global         triton_
        .type           triton_,@function
        .size           triton_,(.L_x_1 - triton_)
        .other          triton_,@"STO_CUDA_ENTRY STV_DEFAULT"
triton_:
.text.triton_:
[----:B------:R-:W-:Y:S02]  /*0000*/  MOV R1, c[0x0][0x28] ;  /* 0x00000a0000017a02 */ /* 0x000fe40000000f00 */
[----:B------:R-:W0:Y:S01]  /*0010*/  S2R R0, SR_TID.X ;  /* 0x0000000000007919 */ /* 0x000e220000002100 */
[----:B------:R-:W-:Y:S01]  /*0020*/  CS2R R8, SRZ ;  /* 0x0000000000087805 */ /* 0x000fe2000001ff00 */
[----:B------:R-:W-:Y:S01]  /*0030*/  CS2R R4, SRZ ;  /* 0x0000000000047805 */ /* 0x000fe2000001ff00 */
[----:B------:R-:W-:Y:S01]  /*0040*/  ULDC.64 UR4, c[0x0][0x118] ;  /* 0x0000460000047ab9 */ /* 0x000fe20000000a00 */
[----:B------:R-:W1:Y:S01]  /*0050*/  S2R R3, SR_CTAID.X ;  /* 0x0000000000037919 */ /* 0x000e620000002500 */
[----:B0-----:R-:W-:-:S04]  /*0060*/  SHF.L.U32 R0, R0, 0x2, RZ ;  /* 0x0000000200007819 */ /* 0x001fc800000006ff */
[----:B------:R-:W-:-:S04]  /*0070*/  LOP3.LUT R0, R0, 0x1fc, RZ, 0xc0, !PT ;  /* 0x000001fc00007812 */ /* 0x000fc800078ec0ff */
[----:B-1----:R-:W-:-:S04]  /*0080*/  LEA R0, R3, R0, 0x9 ;  /* 0x0000000003007211 */ /* 0x002fc800078e48ff */
[C---:B------:R-:W-:Y:S01]  /*0090*/  ISETP.GE.AND P0, PT, R0.reuse, 0x39c00, PT ;  /* 0x00039c000000780c */ /* 0x040fe20003f06270 */
[----:B------:R-:W-:-:S05]  /*00a0*/  IMAD.HI R2, R0, 0x2aaaaaab, RZ ;  /* 0x2aaaaaab00027827 */ /* 0x000fca00078e02ff */
[----:B------:R-:W-:-:S04]  /*00b0*/  SHF.R.U32.HI R3, RZ, 0x1f, R2 ;  /* 0x0000001fff037819 */ /* 0x000fc80000011602 */
[----:B------:R-:W-:Y:S02]  /*00c0*/  LEA.HI R3, R2, R3, RZ, 0x17 ;  /* 0x0000000302037211 */ /* 0x000fe400078fb8ff */
[----:B------:R-:W-:-:S03]  /*00d0*/  MOV R2, 0x2 ;  /* 0x0000000200027802 */ /* 0x000fc60000000f00 */
[----:B------:R-:W-:Y:S02]  /*00e0*/  IMAD R3, R3, -0xc00, R0 ;  /* 0xfffff40003037824 */ /* 0x000fe400078e0200 */
[----:B------:R-:W-:-:S04]  /*00f0*/  IMAD.WIDE R6, R0, R2, c[0x0][0x160] ;  /* 0x0000580000067625 */ /* 0x000fc800078e0202 */
[----:B------:R-:W-:Y:S01]  /*0100*/  IMAD.WIDE R2, R3, R2, c[0x0][0x168] ;  /* 0x00005a0003027625 */ /* 0x000fe200078e0202 */
[----:B------:R-:W2:Y:S04]  /*0110*/  @!P0 LDG.E.64 R4, [R6.64] ;  /* 0x0000000406048981 */ /* 0x000ea8000c1e1b00 */
[----:B------:R-:W3:Y:S01]  /*0120*/  @!P0 LDG.E.EL.64 R8, [R2.64] ;  /* 0x0000000402088981 */ /* 0x000ee2000c2e1b00 */
[----:B--2---:R-:W-:Y:S02]  /*0130*/  SHF.L.U32 R0, R4, 0x10, RZ ;  /* 0x0000001004007819 */ /* 0x004fe400000006ff */
[----:B------:R-:W-:Y:S02]  /*0140*/  PRMT R10, R5, 0x7632, R10 ;  /* 0x00007632050a7816 */ /* 0x000fe4000000000a */
[----:B---3--:R-:W-:-:S02]  /*0150*/  SHF.L.U32 R11, R8, 0x10, RZ ;  /* 0x00000010080b7819 */ /* 0x008fc400000006ff */
[C---:B------:R-:W-:Y:S02]  /*0160*/  PRMT R12, R9.reuse, 0x7632, R12 ;  /* 0x00007632090c7816 */ /* 0x040fe4000000000c */
[----:B------:R-:W-:Y:S01]  /*0170*/  SHF.L.U32 R14, R9, 0x10, RZ ;  /* 0x00000010090e7819 */ /* 0x000fe200000006ff */
[----:B------:R-:W-:Y:S01]  /*0180*/  FADD R0, R0, R11 ;  /* 0x0000000b00007221 */ /* 0x000fe20000000000 */
[----:B------:R-:W-:Y:S02]  /*0190*/  SHF.L.U32 R9, R5, 0x10, RZ ;  /* 0x0000001005097819 */ /* 0x000fe400000006ff */
[----:B------:R-:W-:Y:S01]  /*01a0*/  PRMT R4, R4, 0x7632, R4 ;  /* 0x0000763204047816 */ /* 0x000fe20000000004 */
[----:B------:R-:W-:Y:S01]  /*01b0*/  FFMA R5, R0, -1.7020000219345092773, RZ ;  /* 0xbfd9db2300057823 */ /* 0x000fe200000000ff */
[----:B------:R-:W-:Y:S01]  /*01c0*/  PRMT R8, R8, 0x7632, R8 ;  /* 0x0000763208087816 */ /* 0x000fe20000000008 */
[----:B------:R-:W-:Y:S01]  /*01d0*/  FADD R2, R9, R14 ;  /* 0x0000000e09027221 */ /* 0x000fe20000000000 */
[----:B------:R-:W-:Y:S01]  /*01e0*/  SHF.L.U32 R3, R4, 0x10, RZ ;  /* 0x0000001004037819 */ /* 0x000fe200000006ff */
[----:B------:R-:W-:Y:S01]  /*01f0*/  FMUL R9, R5, 1.4426950216293334961 ;  /* 0x3fb8aa3b05097820 */ /* 0x000fe20000400000 */
[----:B------:R-:W-:-:S02]  /*0200*/  SHF.L.U32 R8, R8, 0x10, RZ ;  /* 0x0000001008087819 */ /* 0x000fc400000006ff */
[----:B------:R-:W-:Y:S02]  /*0210*/  SHF.L.U32 R4, R10, 0x10, RZ ;  /* 0x000000100a047819 */ /* 0x000fe400000006ff */
[----:B------:R-:W-:Y:S01]  /*0220*/  SHF.L.U32 R5, R12, 0x10, RZ ;  /* 0x000000100c057819 */ /* 0x000fe200000006ff */
[----:B------:R-:W-:Y:S01]  /*0230*/  FADD R3, R3, R8 ;  /* 0x0000000803037221 */ /* 0x000fe20000000000 */
[----:B------:R-:W-:Y:S01]  /*0240*/  FFMA R8, R2, -1.7020000219345092773, RZ ;  /* 0xbfd9db2302087823 */ /* 0x000fe200000000ff */
[----:B------:R-:W-:Y:S02]  /*0250*/  FSETP.GEU.AND P1, PT, R9, -126, PT ;  /* 0xc2fc00000900780b */ /* 0x000fe40003f2e000 */
[----:B------:R-:W-:Y:S01]  /*0260*/  FADD R4, R4, R5 ;  /* 0x0000000504047221 */ /* 0x000fe20000000000 */
[----:B------:R-:W-:Y:S01]  /*0270*/  FFMA R5, R3, -1.7020000219345092773, RZ ;  /* 0xbfd9db2303057823 */ /* 0x000fe200000000ff */
[----:B------:R-:W-:Y:S02]  /*0280*/  FMUL R11, R8, 1.4426950216293334961 ;  /* 0x3fb8aa3b080b7820 */ /* 0x000fe40000400000 */
[----:B------:R-:W-:Y:S01]  /*0290*/  FFMA R10, R4, -1.7020000219345092773, RZ ;  /* 0xbfd9db23040a7823 */ /* 0x000fe200000000ff */
[----:B------:R-:W-:-:S02]  /*02a0*/  FMUL R8, R5, 1.4426950216293334961 ;  /* 0x3fb8aa3b05087820 */ /* 0x000fc40000400000 */
[----:B------:R-:W-:Y:S01]  /*02b0*/  FSETP.GEU.AND P4, PT, R11, -126, PT ;  /* 0xc2fc00000b00780b */ /* 0x000fe20003f8e000 */
[----:B------:R-:W-:Y:S02]  /*02c0*/  FMUL R13, R10, 1.4426950216293334961 ;  /* 0x3fb8aa3b0a0d7820 */ /* 0x000fe40000400000 */
[----:B------:R-:W-:Y:S01]  /*02d0*/  FSETP.GEU.AND P2, PT, R8, -126, PT ;  /* 0xc2fc00000800780b */ /* 0x000fe20003f4e000 */
[----:B------:R-:W-:Y:S02]  /*02e0*/  @!P1 FMUL R9, R9, 0.5 ;  /* 0x3f00000009099820 */ /* 0x000fe40000400000 */
[----:B------:R-:W-:Y:S02]  /*02f0*/  FSETP.GEU.AND P3, PT, R13, -126, PT ;  /* 0xc2fc00000d00780b */ /* 0x000fe40003f6e000 */
[----:B------:R-:W0:Y:S05]  /*0300*/  MUFU.EX2 R5, R9 ;  /* 0x0000000900057308 */ /* 0x000e2a0000000800 */
[----:B------:R-:W-:-:S03]  /*0310*/  @!P4 FMUL R11, R11, 0.5 ;  /* 0x3f0000000b0bc820 */ /* 0x000fc60000400000 */
[----:B------:R-:W-:Y:S01]  /*0320*/  @!P2 FMUL R8, R8, 0.5 ;  /* 0x3f0000000808a820 */ /* 0x000fe20000400000 */
[----:B------:R-:W1:Y:S02]  /*0330*/  MUFU.EX2 R12, R11 ;  /* 0x0000000b000c7308 */ /* 0x000e640000000800 */
[----:B------:R-:W-:Y:S01]  /*0340*/  @!P3 FMUL R13, R13, 0.5 ;  /* 0x3f0000000d0db820 */ /* 0x000fe20000400000 */
[----:B0-----:R-:W-:-:S05]  /*0350*/  @!P1 FMUL R5, R5, R5 ;  /* 0x0000000505059220 */ /* 0x001fca0000400000 */
[----:B------:R-:W0:Y:S01]  /*0360*/  MUFU.EX2 R10, R8 ;  /* 0x00000008000a7308 */ /* 0x000e220000000800 */
[----:B------:R-:W-:-:S07]  /*0370*/  FADD R5, R5, 1 ;  /* 0x3f80000005057421 */ /* 0x000fce0000000000 */
[----:B------:R2:W3:Y:S01]  /*0380*/  MUFU.EX2 R14, R13 ;  /* 0x0000000d000e7308 */ /* 0x0004e20000000800 */
[----:B-1----:R-:W-:Y:S01]  /*0390*/  @!P4 FMUL R12, R12, R12 ;  /* 0x0000000c0c0cc220 */ /* 0x002fe20000400000 */
[----:B------:R-:W-:-:S03]  /*03a0*/  FSETP.GT.AND P1, PT, R5, 8.50705917302346158658e+37, PT ;  /* 0x7e8000000500780b */ /* 0x000fc60003f24000 */
[----:B------:R-:W-:Y:S01]  /*03b0*/  FADD R12, R12, 1 ;  /* 0x3f8000000c0c7421 */ /* 0x000fe20000000000 */
[----:B0-----:R-:W-:Y:S01]  /*03c0*/  @!P2 FMUL R10, R10, R10 ;  /* 0x0000000a0a0aa220 */ /* 0x001fe20000400000 */
[----:B--2---:R-:W-:-:S03]  /*03d0*/  MOV R13, 0x3e800000 ;  /* 0x3e800000000d7802 */ /* 0x004fc60000000f00 */
[----:B------:R-:W-:Y:S01]  /*03e0*/  FADD R10, R10, 1 ;  /* 0x3f8000000a0a7421 */ /* 0x000fe20000000000 */
[----:B------:R-:W-:-:S04]  /*03f0*/  FSEL R8, R13, 1, P1 ;  /* 0x3f8000000d087808 */ /* 0x000fc80000800000 */
[----:B------:R-:W-:Y:S01]  /*0400*/  @P1 FMUL R5, R5, 0.25 ;  /* 0x3e80000005051820 */ /* 0x000fe20000400000 */
[----:B---3--:R-:W-:Y:S01]  /*0410*/  @!P3 FMUL R14, R14, R14 ;  /* 0x0000000e0e0eb220 */ /* 0x008fe20000400000 */
[----:B------:R-:W-:Y:S02]  /*0420*/  FSETP.GT.AND P3, PT, R12, 8.50705917302346158658e+37, PT ;  /* 0x7e8000000c00780b */ /* 0x000fe40003f64000 */
[----:B------:R-:W-:Y:S01]  /*0430*/  FSETP.GT.AND P2, PT, R10, 8.50705917302346158658e+37, PT ;  /* 0x7e8000000a00780b */ /* 0x000fe20003f44000 */
[----:B------:R-:W-:Y:S01]  /*0440*/  FADD R14, R14, 1 ;  /* 0x3f8000000e0e7421 */ /* 0x000fe20000000000 */
[----:B------:R-:W0:Y:S01]  /*0450*/  MUFU.RCP R5, R5 ;  /* 0x0000000500057308 */ /* 0x000e220000001000 */
[C---:B------:R-:W-:Y:S02]  /*0460*/  FSEL R11, R13.reuse, 1, P3 ;  /* 0x3f8000000d0b7808 */ /* 0x040fe40001800000 */
[----:B------:R-:W-:Y:S02]  /*0470*/  FSEL R9, R13, 1, P2 ;  /* 0x3f8000000d097808 */ /* 0x000fe40001000000 */
[----:B------:R-:W-:-:S04]  /*0480*/  FSETP.GT.AND P4, PT, R14, 8.50705917302346158658e+37, PT ;  /* 0x7e8000000e00780b */ /* 0x000fc80003f84000 */
[----:B------:R-:W-:Y:S01]  /*0490*/  @P3 FMUL R12, R12, 0.25 ;  /* 0x3e8000000c0c3820 */ /* 0x000fe20000400000 */
[----:B------:R-:W-:Y:S01]  /*04a0*/  FSEL R13, R13, 1, P4 ;  /* 0x3f8000000d0d7808 */ /* 0x000fe20002000000 */
[----:B------:R-:W-:-:S04]  /*04b0*/  @P2 FMUL R10, R10, 0.25 ;  /* 0x3e8000000a0a2820 */ /* 0x000fc80000400000 */
[----:B------:R-:W1:Y:S01]  /*04c0*/  MUFU.RCP R12, R12 ;  /* 0x0000000c000c7308 */ /* 0x000e620000001000 */
[----:B0-----:R-:W-:Y:S02]  /*04d0*/  FMUL R5, R5, R8 ;  /* 0x0000000805057220 */ /* 0x001fe40000400000 */
[----:B------:R-:W-:Y:S02]  /*04e0*/  @P4 FMUL R14, R14, 0.25 ;  /* 0x3e8000000e0e4820 */ /* 0x000fe40000400000 */
[----:B------:R-:W-:-:S03]  /*04f0*/  FMUL R5, R0, R5 ;  /* 0x0000000500057220 */ /* 0x000fc60000400000 */
[----:B------:R-:W0:Y:S08]  /*0500*/  MUFU.RCP R10, R10 ;  /* 0x0000000a000a7308 */ /* 0x000e300000001000 */
[----:B------:R-:W2:Y:S01]  /*0510*/  MUFU.RCP R14, R14 ;  /* 0x0000000e000e7308 */ /* 0x000ea20000001000 */
[----:B-1----:R-:W-:-:S04]  /*0520*/  FMUL R11, R12, R11 ;  /* 0x0000000b0c0b7220 */ /* 0x002fc80000400000 */
[----:B------:R-:W-:Y:S01]  /*0530*/  FMUL R11, R2, R11 ;  /* 0x0000000b020b7220 */ /* 0x000fe20000400000 */
[----:B0-----:R-:W-:-:S04]  /*0540*/  FMUL R8, R10, R9 ;  /* 0x000000090a087220 */ /* 0x001fc80000400000 */
[----:B------:R-:W-:Y:S01]  /*0550*/  FMUL R8, R3, R8 ;  /* 0x0000000803087220 */ /* 0x000fe20000400000 */
[----:B--2---:R-:W-:-:S04]  /*0560*/  FMUL R13, R14, R13 ;  /* 0x0000000d0e0d7220 */ /* 0x004fc80000400000 */
[----:B------:R-:W-:Y:S01]  /*0570*/  F2FP.BF16.PACK_AB R8, R8, R5 ;  /* 0x000000050808723e */ /* 0x000fe200000010ff */
[----:B------:R-:W-:-:S05]  /*0580*/  FMUL R4, R4, R13 ;  /* 0x0000000d04047220 */ /* 0x000fca0000400000 */
[----:B------:R-:W-:Y:S01]  /*0590*/  F2FP.BF16.PACK_AB R9, R4, R11 ;  /* 0x0000000b0409723e */ /* 0x000fe200000010ff */
[----:B------:R-:W-:Y:S06]  /*05a0*/  @P0 EXIT ;  /* 0x000000000000094d */ /* 0x000fec0003800000 */
[----:B------:R-:W-:Y:S01]  /*05b0*/  STG.E.64 [R6.64], R8 ;  /* 0x0000000806007986 */ /* 0x000fe2000c101b04 */
[----:B------:R-:W-:Y:S05]  /*05c0*/  EXIT ;  /* 0x000000000000794d */ /* 0x000fea0003800000 */
.L_x_0:
[----:B------:R-:W-:-:S00]  /*05d0*/  BRA `(.L_x_0) ;  /* 0xfffffff000007947 */ /* 0x000fc0000383ffff */
[----:B------:R-:W-:-:S00]  /*05e0*/  NOP ;  /* 0x0000000000007918 */ /* 0x000fc00000000000 */
        /* <DEDUP_REMOVED lines=9> */
.L_x_1:
